//
// Generated by NVIDIA NVVM Compiler
//
// Compiler Build ID: CL-36424714
// Cuda compilation tools, release 13.0, V13.0.88
// Based on NVVM 20.0.0
//

.version 9.0
.target sm_100
.address_size 64

	// .globl	_Z9transposePhPKhii

.visible .entry _Z9transposePhPKhii(
	.param .u64 .ptr .align 1 _Z9transposePhPKhii_param_0,
	.param .u64 .ptr .align 1 _Z9transposePhPKhii_param_1,
	.param .u32 _Z9transposePhPKhii_param_2,
	.param .u32 _Z9transposePhPKhii_param_3
)
{
	.reg .pred 	%p<2>;
	.reg .b16 	%rs<2>;
	.reg .b32 	%r<32>;
	.reg .b64 	%rd<16>;

	ld.param.u64 	%rd6, [_Z9transposePhPKhii_param_0];
	ld.param.u64 	%rd7, [_Z9transposePhPKhii_param_1];
	ld.param.u32 	%r5, [_Z9transposePhPKhii_param_2];
	ld.param.u32 	%r6, [_Z9transposePhPKhii_param_3];
	mov.u32 	%r1, %ctaid.y;
	mov.u32 	%r2, %nctaid.z;
	mov.u32 	%r3, %ctaid.z;
	mov.u32 	%r7, %ntid.x;
	mov.u32 	%r8, %nctaid.x;
	mov.u32 	%r9, %tid.x;
	mov.u32 	%r10, %ctaid.x;
	mad.lo.s32 	%r11, %r1, %r7, %r9;
	mad.lo.s32 	%r12, %r11, %r8, %r10;
	mad.lo.s32 	%r13, %r12, %r2, %r3;
	cvt.u64.u32 	%rd1, %r13;
	mul.lo.s32 	%r4, %r6, %r5;
	mul.lo.s32 	%r14, %r4, %r2;
	cvt.s64.s32 	%rd2, %r14;
	and.b64  	%rd8, %rd2, -4294967296;
	setp.ne.s64 	%p1, %rd8, 0;
	@%p1 bra 	$L__BB0_2;
	cvt.u32.u64 	%r15, %rd2;
	cvt.u32.u64 	%r16, %rd1;
	rem.u32 	%r17, %r16, %r15;
	cvt.u64.u32 	%rd15, %r17;
	bra.uni 	$L__BB0_3;
$L__BB0_2:
	rem.s64 	%rd15, %rd1, %rd2;
$L__BB0_3:
	cvt.u32.u64 	%r18, %rd2;
	cvt.u32.u64 	%r19, %rd15;
	mul.lo.s32 	%r20, %r6, %r2;
	div.s32 	%r21, %r19, %r20;
	mul.lo.s32 	%r22, %r21, %r20;
	sub.s32 	%r23, %r19, %r22;
	div.u32 	%r24, %r23, %r2;
	mad.lo.s32 	%r25, %r18, %r1, %r3;
	add.s32 	%r26, %r25, %r22;
	mad.lo.s32 	%r27, %r24, %r2, %r26;
	cvt.s64.s32 	%rd9, %r27;
	mul.lo.s32 	%r28, %r1, %r2;
	mad.lo.s32 	%r29, %r28, %r5, %r21;
	mad.lo.s32 	%r30, %r4, %r3, %r24;
	mad.lo.s32 	%r31, %r29, %r6, %r30;
	cvt.s64.s32 	%rd10, %r31;
	cvta.to.global.u64 	%rd11, %rd7;
	add.s64 	%rd12, %rd11, %rd9;
	ld.global.u8 	%rs1, [%rd12];
	cvta.to.global.u64 	%rd13, %rd6;
	add.s64 	%rd14, %rd13, %rd10;
	st.global.u8 	[%rd14], %rs1;
	ret;

}


// ===== COMPILED SASS (sm_100) =====

	.target	sm_100

	.elftype	@"ET_EXEC"


//--------------------- .note.nv.tkinfo           --------------------------
	.section	.note.nv.tkinfo,"",@"SHT_NOTE"
	.sectionflags	@"SHF_NOTE_NV_TKINFO"
	.tkinfo
        /*0018*/ 	.word	0x00000002
        /*0030*/ 	.string	""
        /*0030*/ 	.string	"ptxas"
        /*0030*/ 	.string	"Cuda compilation tools, release 13.0, V13.0.88"
        /*0030*/ 	.string	"Build cuda_13.0.r13.0/compiler.36424714_0"
        /*0030*/ 	.string	"-arch sm_100 -m 64 "



//--------------------- .note.nv.cuinfo           --------------------------
	.section	.note.nv.cuinfo,"",@"SHT_NOTE"
	.sectionflags	@"SHF_NOTE_NV_CUINFO"
        /*0018*/ 	.short	0x0002
        /*001a*/ 	.short	0x0064
        /*001c*/ 	.short	0x0082
	.zero		2


//--------------------- .nv.info                  --------------------------
	.section	.nv.info,"",@"SHT_CUDA_INFO"
	.align	4


	//----- nvinfo : EIATTR_REGCOUNT
	.align		4
        /*0000*/ 	.byte	0x04, 0x2f
        /*0002*/ 	.short	(.L_1 - .L_0)
	.align		4
.L_0:
        /*0004*/ 	.word	index@(_Z9transposePhPKhii)
        /*0008*/ 	.word	0x00000016


	//----- nvinfo : EIATTR_FRAME_SIZE
	.align		4
.L_1:
        /*000c*/ 	.byte	0x04, 0x11
        /*000e*/ 	.short	(.L_3 - .L_2)
	.align		4
.L_2:
        /*0010*/ 	.word	index@($__internal_0_$__cuda_sm20_rem_s64)
        /*0014*/ 	.word	0x00000000


	//----- nvinfo : EIATTR_FRAME_SIZE
	.align		4
.L_3:
        /*0018*/ 	.byte	0x04, 0x11
        /*001a*/ 	.short	(.L_5 - .L_4)
	.align		4
.L_4:
        /*001c*/ 	.word	index@(_Z9transposePhPKhii)
        /*0020*/ 	.word	0x00000000


	//----- nvinfo : EIATTR_MIN_STACK_SIZE
	.align		4
.L_5:
        /*0024*/ 	.byte	0x04, 0x12
        /*0026*/ 	.short	(.L_7 - .L_6)
	.align		4
.L_6:
        /*0028*/ 	.word	index@(_Z9transposePhPKhii)
        /*002c*/ 	.word	0x00000000
.L_7:


//--------------------- .nv.compat                --------------------------
	.section	.nv.compat,"",@"SHT_CUDA_COMPAT_INFO"
	.align	4
        /*0000*/ 	.byte	0x02, 0x09, 0x00, 0x00, 0x02, 0x02, 0x01, 0x00, 0x02, 0x05, 0x05, 0x00, 0x03, 0x07, 0x01, 0x01
        /*0010*/ 	.byte	0x02, 0x03, 0x00, 0x00, 0x02, 0x06, 0x01, 0x00, 0x04, 0x0b, 0x08, 0x00, 0x09, 0x00, 0x00, 0x00
        /*0020*/ 	.byte	0x00, 0x00, 0x00, 0x00


//--------------------- .nv.info._Z9transposePhPKhii --------------------------
	.section	.nv.info._Z9transposePhPKhii,"",@"SHT_CUDA_INFO"
	.sectionflags	@""
	.align	4


	//----- nvinfo : EIATTR_CUDA_API_VERSION
	.align		4
        /*0000*/ 	.byte	0x04, 0x37
        /*0002*/ 	.short	(.L_9 - .L_8)
.L_8:
        /*0004*/ 	.word	0x00000082


	//----- nvinfo : EIATTR_KPARAM_INFO
	.align		4
.L_9:
        /*0008*/ 	.byte	0x04, 0x17
        /*000a*/ 	.short	(.L_11 - .L_10)
.L_10:
        /*000c*/ 	.word	0x00000000
        /*0010*/ 	.short	0x0003
        /*0012*/ 	.short	0x0014
        /*0014*/ 	.byte	0x00, 0xf0, 0x11, 0x00


	//----- nvinfo : EIATTR_KPARAM_INFO
	.align		4
.L_11:
        /*0018*/ 	.byte	0x04, 0x17
        /*001a*/ 	.short	(.L_13 - .L_12)
.L_12:
        /*001c*/ 	.word	0x00000000
        /*0020*/ 	.short	0x0002
        /*0022*/ 	.short	0x0010
        /*0024*/ 	.byte	0x00, 0xf0, 0x11, 0x00


	//----- nvinfo : EIATTR_KPARAM_INFO
	.align		4
.L_13:
        /*0028*/ 	.byte	0x04, 0x17
        /*002a*/ 	.short	(.L_15 - .L_14)
.L_14:
        /*002c*/ 	.word	0x00000000
        /*0030*/ 	.short	0x0001
        /*0032*/ 	.short	0x0008
        /*0034*/ 	.byte	0x00, 0xf5, 0x21, 0x00


	//----- nvinfo : EIATTR_KPARAM_INFO
	.align		4
.L_15:
        /*0038*/ 	.byte	0x04, 0x17
        /*003a*/ 	.short	(.L_17 - .L_16)
.L_16:
        /*003c*/ 	.word	0x00000000
        /*0040*/ 	.short	0x0000
        /*0042*/ 	.short	0x0000
        /*0044*/ 	.byte	0x00, 0xf5, 0x21, 0x00


	//----- nvinfo : EIATTR_SPARSE_MMA_MASK
	.align		4
.L_17:
        /*0048*/ 	.byte	0x03, 0x50
        /*004a*/ 	.short	0x0000


	//----- nvinfo : EIATTR_MAXREG_COUNT
	.align		4
        /*004c*/ 	.byte	0x03, 0x1b
        /*004e*/ 	.short	0x00ff


	//----- nvinfo : EIATTR_MERCURY_ISA_VERSION
	.align		4
        /*0050*/ 	.byte	0x03, 0x5f
        /*0052*/ 	.short	0x0101


	//----- nvinfo : EIATTR_VRC_CTA_INIT_COUNT
	.align		4
        /*0054*/ 	.byte	0x02, 0x4a
	.zero		1
	.zero		1


	//----- nvinfo : EIATTR_EXIT_INSTR_OFFSETS
	.align		4
        /*0058*/ 	.byte	0x04, 0x1c
        /*005a*/ 	.short	(.L_19 - .L_18)


	//   ....[0]....
.L_18:
        /*005c*/ 	.word	0x00000640


	//----- nvinfo : EIATTR_CRS_STACK_SIZE
	.align		4
.L_19:
        /*0060*/ 	.byte	0x04, 0x1e
        /*0062*/ 	.short	(.L_21 - .L_20)
.L_20:
        /*0064*/ 	.word	0x00000000


	//----- nvinfo : EIATTR_CBANK_PARAM_SIZE
	.align		4
.L_21:
        /*0068*/ 	.byte	0x03, 0x19
        /*006a*/ 	.short	0x0018


	//----- nvinfo : EIATTR_PARAM_CBANK
	.align		4
        /*006c*/ 	.byte	0x04, 0x0a
        /*006e*/ 	.short	(.L_23 - .L_22)
	.align		4
.L_22:
        /*0070*/ 	.word	index@(.nv.constant0._Z9transposePhPKhii)
        /*0074*/ 	.short	0x0380
        /*0076*/ 	.short	0x0018


	//----- nvinfo : EIATTR_SW_WAR
	.align		4
.L_23:
        /*0078*/ 	.byte	0x04, 0x36
        /*007a*/ 	.short	(.L_25 - .L_24)
.L_24:
        /*007c*/ 	.word	0x00000008
.L_25:


//--------------------- .nv.callgraph             --------------------------
	.section	.nv.callgraph,"",@"SHT_CUDA_CALLGRAPH"
	.align	4
	.sectionentsize	8
	.align		4
        /*0000*/ 	.word	0x00000000
	.align		4
        /*0004*/ 	.word	0xffffffff
	.align		4
        /*0008*/ 	.word	0x00000000
	.align		4
        /*000c*/ 	.word	0xfffffffe
	.align		4
        /*0010*/ 	.word	0x00000000
	.align		4
        /*0014*/ 	.word	0xfffffffd
	.align		4
        /*0018*/ 	.word	0x00000000
	.align		4
        /*001c*/ 	.word	0xfffffffc


//--------------------- .text._Z9transposePhPKhii --------------------------
	.section	.text._Z9transposePhPKhii,"ax",@progbits
	.align	128
        .global         _Z9transposePhPKhii
        .type           _Z9transposePhPKhii,@function
        .size           _Z9transposePhPKhii,(.L_x_3 - _Z9transposePhPKhii)
        .other          _Z9transposePhPKhii,@"STO_CUDA_ENTRY STV_DEFAULT"
_Z9transposePhPKhii:
.text._Z9transposePhPKhii:
[----:B------:R-:W-:Y:S08]  /*0000*/  LDC R1, c[0x0][0x37c] ;  /* 0x0000df00ff017b82 */ /* 0x000ff00000000800 */
[----:B------:R-:W0:Y:S01]  /*0010*/  LDC.64 R4, c[0x0][0x390] ;  /* 0x0000e400ff047b82 */ /* 0x000e220000000a00 */
[----:B------:R-:W1:Y:S01]  /*0020*/  LDCU UR6, c[0x0][0x378] ;  /* 0x00006f00ff0677ac */ /* 0x000e620008000800 */
[----:B------:R-:W2:Y:S01]  /*0030*/  S2R R3, SR_TID.X ;  /* 0x0000000000037919 */ /* 0x000ea20000002100 */
[----:B------:R-:W3:Y:S05]  /*0040*/  S2R R9, SR_CTAID.X ;  /* 0x0000000000097919 */ /* 0x000eea0000002500 */
[----:B------:R-:W2:Y:S01]  /*0050*/  S2UR UR5, SR_CTAID.Y ;  /* 0x00000000000579c3 */ /* 0x000ea20000002600 */
[----:B------:R-:W4:Y:S07]  /*0060*/  S2R R0, SR_CTAID.Z ;  /* 0x0000000000007919 */ /* 0x000f2e0000002700 */
[----:B------:R-:W2:Y:S01]  /*0070*/  LDC R2, c[0x0][0x360] ;  /* 0x0000d800ff027b82 */ /* 0x000ea20000000800 */
[----:B------:R-:W3:Y:S01]  /*0080*/  LDCU UR4, c[0x0][0x370] ;  /* 0x00006e00ff0477ac */ /* 0x000ee20008000800 */
[----:B0-----:R-:W-:-:S04]  /*0090*/  IMAD R5, R5, R4, RZ ;  /* 0x0000000405057224 */ /* 0x001fc800078e02ff */
[----:B-1----:R-:W-:-:S05]  /*00a0*/  IMAD R7, R5, UR6, RZ ;  /* 0x0000000605077c24 */ /* 0x002fca000f8e02ff */
[----:B------:R-:W-:-:S04]  /*00b0*/  SHF.R.S32.HI R6, RZ, 0x1f, R7 ;  /* 0x0000001fff067819 */ /* 0x000fc80000011407 */
[----:B------:R-:W-:Y:S01]  /*00c0*/  ISETP.NE.U32.AND P0, PT, R6, RZ, PT ;  /* 0x000000ff0600720c */ /* 0x000fe20003f05070 */
[----:B--2---:R-:W-:-:S04]  /*00d0*/  IMAD R2, R2, UR5, R3 ;  /* 0x0000000502027c24 */ /* 0x004fc8000f8e0203 */
[----:B---3--:R-:W-:-:S04]  /*00e0*/  IMAD R3, R2, UR4, R9 ;  /* 0x0000000402037c24 */ /* 0x008fc8000f8e0209 */
[----:B----4-:R-:W-:-:S04]  /*00f0*/  IMAD R4, R3, UR6, R0 ;  /* 0x0000000603047c24 */ /* 0x010fc8000f8e0200 */
[----:B------:R-:W-:Y:S05]  /*0100*/  @P0 BRA `(.L_x_0) ;  /* 0x0000000000480947 */ /* 0x000fea0003800000 */
[----:B------:R-:W0:Y:S01]  /*0110*/  I2F.U32.RP R6, R7 ;  /* 0x0000000700067306 */ /* 0x000e220000209000 */
[----:B------:R-:W-:Y:S02]  /*0120*/  IADD3 R9, PT, PT, RZ, -R7, RZ ;  /* 0x80000007ff097210 */ /* 0x000fe40007ffe0ff */
[----:B------:R-:W-:-:S05]  /*0130*/  ISETP.NE.U32.AND P1, PT, R7, RZ, PT ;  /* 0x000000ff0700720c */ /* 0x000fca0003f25070 */
[----:B0-----:R-:W0:Y:S02]  /*0140*/  MUFU.RCP R6, R6 ;  /* 0x0000000600067308 */ /* 0x001e240000001000 */
[----:B0-----:R-:W-:-:S06]  /*0150*/  IADD3 R2, PT, PT, R6, 0xffffffe, RZ ;  /* 0x0ffffffe06027810 */ /* 0x001fcc0007ffe0ff */
[----:B------:R0:W1:Y:S02]  /*0160*/  F2I.FTZ.U32.TRUNC.NTZ R3, R2 ;  /* 0x0000000200037305 */ /* 0x000064000021f000 */
[----:B0-----:R-:W-:Y:S02]  /*0170*/  IMAD.MOV.U32 R2, RZ, RZ, RZ ;  /* 0x000000ffff027224 */ /* 0x001fe400078e00ff */
[----:B-1----:R-:W-:-:S04]  /*0180*/  IMAD R9, R9, R3, RZ ;  /* 0x0000000309097224 */ /* 0x002fc800078e02ff */
[----:B------:R-:W-:-:S06]  /*0190*/  IMAD.HI.U32 R3, R3, R9, R2 ;  /* 0x0000000903037227 */ /* 0x000fcc00078e0002 */
[----:B------:R-:W-:-:S05]  /*01a0*/  IMAD.HI.U32 R3, R3, R4, RZ ;  /* 0x0000000403037227 */ /* 0x000fca00078e00ff */
[----:B------:R-:W-:-:S05]  /*01b0*/  IADD3 R3, PT, PT, -R3, RZ, RZ ;  /* 0x000000ff03037210 */ /* 0x000fca0007ffe1ff */
[----:B------:R-:W-:-:S05]  /*01c0*/  IMAD R4, R7, R3, R4 ;  /* 0x0000000307047224 */ /* 0x000fca00078e0204 */
[----:B------:R-:W-:-:S13]  /*01d0*/  ISETP.GE.U32.AND P0, PT, R4, R7, PT ;  /* 0x000000070400720c */ /* 0x000fda0003f06070 */
[----:B------:R-:W-:-:S05]  /*01e0*/  @P0 IMAD.IADD R4, R4, 0x1, -R7 ;  /* 0x0000000104040824 */ /* 0x000fca00078e0a07 */
[----:B------:R-:W-:-:S13]  /*01f0*/  ISETP.GE.U32.AND P0, PT, R4, R7, PT ;  /* 0x000000070400720c */ /* 0x000fda0003f06070 */
[----:B------:R-:W-:Y:S02]  /*0200*/  @P0 IADD3 R4, PT, PT, -R7, R4, RZ ;  /* 0x0000000407040210 */ /* 0x000fe40007ffe1ff */
[----:B------:R-:W-:Y:S01]  /*0210*/  @!P1 LOP3.LUT R4, RZ, R7, RZ, 0x33, !PT ;  /* 0x00000007ff049212 */ /* 0x000fe200078e33ff */
[----:B------:R-:W-:Y:S06]  /*0220*/  BRA `(.L_x_1) ;  /* 0x0000000000087947 */ /* 0x000fec0003800000 */
.L_x_0:
[----:B------:R-:W-:-:S07]  /*0230*/  MOV R8, 0x250 ;  /* 0x0000025000087802 */ /* 0x000fce0000000f00 */
[----:B------:R-:W-:Y:S05]  /*0240*/  CALL.REL.NOINC `($__internal_0_$__cuda_sm20_rem_s64) ;  /* 0x0000000400007944 */ /* 0x000fea0003c00000 */
.L_x_1:
[----:B------:R-:W0:Y:S01]  /*0250*/  LDC R2, c[0x0][0x394] ;  /* 0x0000e500ff027b82 */ /* 0x000e220000000800 */
[----:B------:R-:W-:Y:S01]  /*0260*/  IABS R12, R4 ;  /* 0x00000004000c7213 */ /* 0x000fe20000000000 */
[----:B------:R-:W1:Y:S01]  /*0270*/  LDCU.128 UR12, c[0x0][0x380] ;  /* 0x00007000ff0c77ac */ /* 0x000e620008000c00 */
[----:B------:R-:W-:Y:S01]  /*0280*/  IMAD R7, R7, UR5, R0 ;  /* 0x0000000507077c24 */ /* 0x000fe2000f8e0200 */
[----:B------:R-:W2:Y:S01]  /*0290*/  LDCU.64 UR8, c[0x0][0x358] ;  /* 0x00006b00ff0877ac */ /* 0x000ea20008000a00 */
[----:B0-----:R-:W-:-:S05]  /*02a0*/  IMAD R3, R2, UR6, RZ ;  /* 0x0000000602037c24 */ /* 0x001fca000f8e02ff */
[-C--:B------:R-:W-:Y:S02]  /*02b0*/  IABS R11, R3.reuse ;  /* 0x00000003000b7213 */ /* 0x080fe40000000000 */
[----:B------:R-:W-:Y:S02]  /*02c0*/  IABS R14, R3 ;  /* 0x00000003000e7213 */ /* 0x000fe40000000000 */
[----:B------:R-:W0:Y:S08]  /*02d0*/  I2F.RP R6, R11 ;  /* 0x0000000b00067306 */ /* 0x000e300000209400 */
[----:B0-----:R-:W0:Y:S02]  /*02e0*/  MUFU.RCP R6, R6 ;  /* 0x0000000600067308 */ /* 0x001e240000001000 */
[----:B0-----:R-:W-:-:S06]  /*02f0*/  VIADD R8, R6, 0xffffffe ;  /* 0x0ffffffe06087836 */ /* 0x001fcc0000000000 */
[----:B------:R0:W3:Y:S02]  /*0300*/  F2I.FTZ.U32.TRUNC.NTZ R9, R8 ;  /* 0x0000000800097305 */ /* 0x0000e4000021f000 */
[----:B0-----:R-:W-:Y:S01]  /*0310*/  IMAD.MOV.U32 R8, RZ, RZ, RZ ;  /* 0x000000ffff087224 */ /* 0x001fe200078e00ff */
[----:B---3--:R-:W-:-:S05]  /*0320*/  IADD3 R10, PT, PT, RZ, -R9, RZ ;  /* 0x80000009ff0a7210 */ /* 0x008fca0007ffe0ff */
[----:B------:R-:W-:Y:S02]  /*0330*/  IMAD R13, R10, R11, RZ ;  /* 0x0000000b0a0d7224 */ /* 0x000fe400078e02ff */
[----:B------:R-:W0:Y:S02]  /*0340*/  I2F.U32.RP R10, UR6 ;  /* 0x00000006000a7d06 */ /* 0x000e240008209000 */
[----:B------:R-:W-:Y:S01]  /*0350*/  IMAD.HI.U32 R9, R9, R13, R8 ;  /* 0x0000000d09097227 */ /* 0x000fe200078e0008 */
[----:B------:R-:W-:-:S05]  /*0360*/  IADD3 R13, PT, PT, RZ, -R14, RZ ;  /* 0x8000000eff0d7210 */ /* 0x000fca0007ffe0ff */
[----:B------:R-:W-:-:S04]  /*0370*/  IMAD.HI.U32 R6, R9, R12, RZ ;  /* 0x0000000c09067227 */ /* 0x000fc800078e00ff */
[----:B------:R-:W-:Y:S01]  /*0380*/  IMAD R8, R6, R13, R12 ;  /* 0x0000000d06087224 */ /* 0x000fe200078e020c */
[----:B0-----:R-:W0:Y:S04]  /*0390*/  MUFU.RCP R10, R10 ;  /* 0x0000000a000a7308 */ /* 0x001e280000001000 */
[----:B------:R-:W-:-:S13]  /*03a0*/  ISETP.GT.U32.AND P2, PT, R11, R8, PT ;  /* 0x000000080b00720c */ /* 0x000fda0003f44070 */
[----:B------:R-:W-:Y:S01]  /*03b0*/  @!P2 IMAD.IADD R8, R8, 0x1, -R11 ;  /* 0x000000010808a824 */ /* 0x000fe200078e0a0b */
[----:B0-----:R-:W-:Y:S01]  /*03c0*/  IADD3 R9, PT, PT, R10, 0xffffffe, RZ ;  /* 0x0ffffffe0a097810 */ /* 0x001fe20007ffe0ff */
[----:B------:R-:W-:Y:S01]  /*03d0*/  @!P2 VIADD R6, R6, 0x1 ;  /* 0x000000010606a836 */ /* 0x000fe20000000000 */
[----:B------:R-:W-:Y:S02]  /*03e0*/  ISETP.NE.AND P2, PT, R3, RZ, PT ;  /* 0x000000ff0300720c */ /* 0x000fe40003f45270 */
[----:B------:R-:W-:Y:S02]  /*03f0*/  ISETP.GE.U32.AND P0, PT, R8, R11, PT ;  /* 0x0000000b0800720c */ /* 0x000fe40003f06070 */
[----:B------:R-:W-:Y:S01]  /*0400*/  LOP3.LUT R8, R4, R3, RZ, 0x3c, !PT ;  /* 0x0000000304087212 */ /* 0x000fe200078e3cff */
[----:B------:R-:W0:Y:S03]  /*0410*/  F2I.FTZ.U32.TRUNC.NTZ R9, R9 ;  /* 0x0000000900097305 */ /* 0x000e26000021f000 */
[----:B------:R-:W-:Y:S01]  /*0420*/  ISETP.GE.AND P1, PT, R8, RZ, PT ;  /* 0x000000ff0800720c */ /* 0x000fe20003f26270 */
[----:B------:R-:W-:-:S06]  /*0430*/  IMAD.MOV.U32 R8, RZ, RZ, RZ ;  /* 0x000000ffff087224 */ /* 0x000fcc00078e00ff */
[----:B------:R-:W-:-:S05]  /*0440*/  @P0 IADD3 R6, PT, PT, R6, 0x1, RZ ;  /* 0x0000000106060810 */ /* 0x000fca0007ffe0ff */
[----:B------:R-:W-:Y:S01]  /*0450*/  IMAD.MOV.U32 R10, RZ, RZ, R6 ;  /* 0x000000ffff0a7224 */ /* 0x000fe200078e0006 */
[----:B0-----:R-:W-:-:S03]  /*0460*/  IADD3 R11, PT, PT, RZ, -R9, RZ ;  /* 0x80000009ff0b7210 */ /* 0x001fc60007ffe0ff */
[----:B------:R-:W-:Y:S01]  /*0470*/  @!P1 IMAD.MOV R10, RZ, RZ, -R10 ;  /* 0x000000ffff0a9224 */ /* 0x000fe200078e0a0a */
[----:B------:R-:W-:Y:S01]  /*0480*/  @!P2 LOP3.LUT R10, RZ, R3, RZ, 0x33, !PT ;  /* 0x00000003ff0aa212 */ /* 0x000fe200078e33ff */
[----:B------:R-:W-:Y:S01]  /*0490*/  IMAD R11, R11, UR6, RZ ;  /* 0x000000060b0b7c24 */ /* 0x000fe2000f8e02ff */
[----:B------:R-:W-:Y:S02]  /*04a0*/  ISETP.NE.U32.AND P2, PT, RZ, UR6, PT ;  /* 0x00000006ff007c0c */ /* 0x000fe4000bf45070 */
[----:B------:R-:W-:Y:S01]  /*04b0*/  IADD3 R6, PT, PT, -R10, RZ, RZ ;  /* 0x000000ff0a067210 */ /* 0x000fe20007ffe1ff */
[----:B------:R-:W-:-:S04]  /*04c0*/  IMAD.HI.U32 R9, R9, R11, R8 ;  /* 0x0000000b09097227 */ /* 0x000fc800078e0008 */
[----:B------:R-:W-:-:S04]  /*04d0*/  IMAD R4, R3, R6, R4 ;  /* 0x0000000603047224 */ /* 0x000fc800078e0204 */
[----:B------:R-:W-:-:S05]  /*04e0*/  IMAD.HI.U32 R9, R9, R4, RZ ;  /* 0x0000000409097227 */ /* 0x000fca00078e00ff */
[----:B------:R-:W-:-:S05]  /*04f0*/  IADD3 R11, PT, PT, -R9, RZ, RZ ;  /* 0x000000ff090b7210 */ /* 0x000fca0007ffe1ff */
[----:B------:R-:W-:-:S05]  /*0500*/  IMAD R4, R11, UR6, R4 ;  /* 0x000000060b047c24 */ /* 0x000fca000f8e0204 */
[----:B------:R-:W-:-:S13]  /*0510*/  ISETP.GE.U32.AND P0, PT, R4, UR6, PT ;  /* 0x0000000604007c0c */ /* 0x000fda000bf06070 */
[----:B------:R-:W-:Y:S01]  /*0520*/  @P0 VIADD R4, R4, -UR6 ;  /* 0x8000000604040c36 */ /* 0x000fe20008000000 */
[----:B------:R-:W-:-:S04]  /*0530*/  @P0 IADD3 R9, PT, PT, R9, 0x1, RZ ;  /* 0x0000000109090810 */ /* 0x000fc80007ffe0ff */
[----:B------:R-:W-:Y:S01]  /*0540*/  ISETP.GE.U32.AND P1, PT, R4, UR6, PT ;  /* 0x0000000604007c0c */ /* 0x000fe2000bf26070 */
[----:B------:R-:W-:Y:S02]  /*0550*/  IMAD R4, R3, R10, R7 ;  /* 0x0000000a03047224 */ /* 0x000fe400078e0207 */
[----:B------:R-:W0:Y:S10]  /*0560*/  LDC R3, c[0x0][0x390] ;  /* 0x0000e400ff037b82 */ /* 0x000e340000000800 */
[----:B------:R-:W-:Y:S01]  /*0570*/  @P1 VIADD R9, R9, 0x1 ;  /* 0x0000000109091836 */ /* 0x000fe20000000000 */
[----:B------:R-:W-:-:S05]  /*0580*/  @!P2 LOP3.LUT R9, RZ, UR6, RZ, 0x33, !PT ;  /* 0x00000006ff09ac12 */ /* 0x000fca000f8e33ff */
[----:B------:R-:W-:-:S05]  /*0590*/  IMAD R4, R9, UR6, R4 ;  /* 0x0000000609047c24 */ /* 0x000fca000f8e0204 */
[----:B-1----:R-:W-:-:S04]  /*05a0*/  IADD3 R6, P0, PT, R4, UR14, RZ ;  /* 0x0000000e04067c10 */ /* 0x002fc8000ff1e0ff */
[----:B------:R-:W-:-:S06]  /*05b0*/  LEA.HI.X.SX32 R7, R4, UR15, 0x1, P0 ;  /* 0x0000000f04077c11 */ /* 0x000fcc00080f0eff */
[----:B--2---:R-:W2:Y:S01]  /*05c0*/  LDG.E.U8 R7, desc[UR8][R6.64] ;  /* 0x0000000806077981 */ /* 0x004ea2000c1e1100 */
[----:B------:R-:W-:Y:S01]  /*05d0*/  UIMAD UR4, UR5, UR6, URZ ;  /* 0x00000006050472a4 */ /* 0x000fe2000f8e02ff */
[----:B------:R-:W-:-:S05]  /*05e0*/  IMAD R0, R5, R0, R9 ;  /* 0x0000000005007224 */ /* 0x000fca00078e0209 */
[----:B0-----:R-:W-:-:S04]  /*05f0*/  IMAD R3, R3, UR4, R10 ;  /* 0x0000000403037c24 */ /* 0x001fc8000f8e020a */
[----:B------:R-:W-:-:S05]  /*0600*/  IMAD R0, R3, R2, R0 ;  /* 0x0000000203007224 */ /* 0x000fca00078e0200 */
[----:B------:R-:W-:-:S04]  /*0610*/  IADD3 R2, P0, PT, R0, UR12, RZ ;  /* 0x0000000c00027c10 */ /* 0x000fc8000ff1e0ff */
[----:B------:R-:W-:-:S05]  /*0620*/  LEA.HI.X.SX32 R3, R0, UR13, 0x1, P0 ;  /* 0x0000000d00037c11 */ /* 0x000fca00080f0eff */
[----:B--2---:R-:W-:Y:S01]  /*0630*/  STG.E.U8 desc[UR8][R2.64], R7 ;  /* 0x0000000702007986 */ /* 0x004fe2000c101108 */
[----:B------:R-:W-:Y:S05]  /*0640*/  EXIT ;  /* 0x000000000000794d */ /* 0x000fea0003800000 */
        .weak           $__internal_0_$__cuda_sm20_rem_s64
        .type           $__internal_0_$__cuda_sm20_rem_s64,@function
        .size           $__internal_0_$__cuda_sm20_rem_s64,(.L_x_3 - $__internal_0_$__cuda_sm20_rem_s64)
$__internal_0_$__cuda_sm20_rem_s64:
[-C--:B------:R-:W-:Y:S02]  /*0650*/  IADD3 R2, P1, PT, RZ, -R7.reuse, RZ ;  /* 0x80000007ff027210 */ /* 0x080fe40007f3e0ff */
[----:B------:R-:W-:Y:S02]  /*0660*/  ISETP.GE.AND P0, PT, R6, RZ, PT ;  /* 0x000000ff0600720c */ /* 0x000fe40003f06270 */
[-C--:B------:R-:W-:Y:S02]  /*0670*/  IADD3.X R3, PT, PT, RZ, ~R6.reuse, RZ, P1, !PT ;  /* 0x80000006ff037210 */ /* 0x080fe40000ffe4ff */
[----:B------:R-:W-:Y:S02]  /*0680*/  SEL R2, R2, R7, !P0 ;  /* 0x0000000702027207 */ /* 0x000fe40004000000 */
[----:B------:R-:W-:-:S04]  /*0690*/  SEL R3, R3, R6, !P0 ;  /* 0x0000000603037207 */ /* 0x000fc80004000000 */
[----:B------:R-:W0:Y:S08]  /*06a0*/  I2F.U64.RP R9, R2 ;  /* 0x0000000200097312 */ /* 0x000e300000309000 */
[----:B0-----:R-:W0:Y:S02]  /*06b0*/  MUFU.RCP R9, R9 ;  /* 0x0000000900097308 */ /* 0x001e240000001000 */
[----:B0-----:R-:W-:-:S06]  /*06c0*/  VIADD R10, R9, 0x1ffffffe ;  /* 0x1ffffffe090a7836 */ /* 0x001fcc0000000000 */
[----:B------:R-:W0:Y:S02]  /*06d0*/  F2I.U64.TRUNC R10, R10 ;  /* 0x0000000a000a7311 */ /* 0x000e24000020d800 */
[----:B0-----:R-:W-:-:S04]  /*06e0*/  IMAD.WIDE.U32 R12, R10, R2, RZ ;  /* 0x000000020a0c7225 */ /* 0x001fc800078e00ff */
[----:B------:R-:W-:Y:S01]  /*06f0*/  IMAD R13, R10, R3, R13 ;  /* 0x000000030a0d7224 */ /* 0x000fe200078e020d */
[----:B------:R-:W-:-:S03]  /*0700*/  IADD3 R15, P0, PT, RZ, -R12, RZ ;  /* 0x8000000cff0f7210 */ /* 0x000fc60007f1e0ff */
[----:B------:R-:W-:Y:S02]  /*0710*/  IMAD R13, R11, R2, R13 ;  /* 0x000000020b0d7224 */ /* 0x000fe400078e020d */
[----:B------:R-:W-:-:S03]  /*0720*/  IMAD.HI.U32 R12, R10, R15, RZ ;  /* 0x0000000f0a0c7227 */ /* 0x000fc600078e00ff */
[----:B------:R-:W-:Y:S01]  /*0730*/  IADD3.X R17, PT, PT, RZ, ~R13, RZ, P0, !PT ;  /* 0x8000000dff117210 */ /* 0x000fe200007fe4ff */
[----:B------:R-:W-:-:S04]  /*0740*/  IMAD.MOV.U32 R13, RZ, RZ, R10 ;  /* 0x000000ffff0d7224 */ /* 0x000fc800078e000a */
[----:B------:R-:W-:-:S04]  /*0750*/  IMAD.WIDE.U32 R12, P0, R10, R17, R12 ;  /* 0x000000110a0c7225 */ /* 0x000fc8000780000c */
[C---:B------:R-:W-:Y:S02]  /*0760*/  IMAD R19, R11.reuse, R17, RZ ;  /* 0x000000110b137224 */ /* 0x040fe400078e02ff */
[----:B------:R-:W-:-:S04]  /*0770*/  IMAD.HI.U32 R12, P1, R11, R15, R12 ;  /* 0x0000000f0b0c7227 */ /* 0x000fc8000782000c */
[----:B------:R-:W-:Y:S01]  /*0780*/  IMAD.HI.U32 R9, R11, R17, RZ ;  /* 0x000000110b097227 */ /* 0x000fe200078e00ff */
[----:B------:R-:W-:-:S04]  /*0790*/  IADD3 R13, P2, PT, R19, R12, RZ ;  /* 0x0000000c130d7210 */ /* 0x000fc80007f5e0ff */
[----:B------:R-:W-:Y:S01]  /*07a0*/  IADD3.X R9, PT, PT, R9, R11, RZ, P0, !PT ;  /* 0x0000000b09097210 */ /* 0x000fe200007fe4ff */
[----:B------:R-:W-:-:S03]  /*07b0*/  IMAD.WIDE.U32 R10, R13, R2, RZ ;  /* 0x000000020d0a7225 */ /* 0x000fc600078e00ff */
[----:B------:R-:W-:Y:S01]  /*07c0*/  IADD3.X R9, PT, PT, RZ, RZ, R9, P2, P1 ;  /* 0x000000ffff097210 */ /* 0x000fe200017e2409 */
[----:B------:R-:W-:Y:S01]  /*07d0*/  IMAD R11, R13, R3, R11 ;  /* 0x000000030d0b7224 */ /* 0x000fe200078e020b */
[----:B------:R-:W-:-:S03]  /*07e0*/  IADD3 R15, P0, PT, RZ, -R10, RZ ;  /* 0x8000000aff0f7210 */ /* 0x000fc60007f1e0ff */
[----:B------:R-:W-:Y:S02]  /*07f0*/  IMAD R11, R9, R2, R11 ;  /* 0x00000002090b7224 */ /* 0x000fe400078e020b */
[----:B------:R-:W-:-:S04]  /*0800*/  IMAD.HI.U32 R12, R13, R15, RZ ;  /* 0x0000000f0d0c7227 */ /* 0x000fc800078e00ff */
[----:B------:R-:W-:Y:S02]  /*0810*/  IMAD.X R10, RZ, RZ, ~R11, P0 ;  /* 0x000000ffff0a7224 */ /* 0x000fe400000e0e0b */
[----:B------:R-:W-:Y:S02]  /*0820*/  IMAD.MOV.U32 R11, RZ, RZ, RZ ;  /* 0x000000ffff0b7224 */ /* 0x000fe400078e00ff */
[----:B------:R-:W-:-:S04]  /*0830*/  IMAD.WIDE.U32 R12, P0, R13, R10, R12 ;  /* 0x0000000a0d0c7225 */ /* 0x000fc8000780000c */
[C---:B------:R-:W-:Y:S02]  /*0840*/  IMAD R14, R9.reuse, R10, RZ ;  /* 0x0000000a090e7224 */ /* 0x040fe400078e02ff */
[----:B------:R-:W-:-:S04]  /*0850*/  IMAD.HI.U32 R13, P1, R9, R15, R12 ;  /* 0x0000000f090d7227 */ /* 0x000fc8000782000c */
[----:B------:R-:W-:Y:S01]  /*0860*/  IMAD.HI.U32 R12, R9, R10, RZ ;  /* 0x0000000a090c7227 */ /* 0x000fe200078e00ff */
[----:B------:R-:W-:-:S04]  /*0870*/  IADD3 R13, P2, PT, R14, R13, RZ ;  /* 0x0000000d0e0d7210 */ /* 0x000fc80007f5e0ff */
[----:B------:R-:W-:Y:S01]  /*0880*/  IADD3.X R9, PT, PT, R12, R9, RZ, P0, !PT ;  /* 0x000000090c097210 */ /* 0x000fe200007fe4ff */
[----:B------:R-:W-:-:S03]  /*0890*/  IMAD.HI.U32 R10, R13, R4, RZ ;  /* 0x000000040d0a7227 */ /* 0x000fc600078e00ff */
[----:B------:R-:W-:Y:S01]  /*08a0*/  IADD3.X R9, PT, PT, RZ, RZ, R9, P2, P1 ;  /* 0x000000ffff097210 */ /* 0x000fe200017e2409 */
[----:B------:R-:W-:-:S04]  /*08b0*/  IMAD.WIDE.U32 R10, RZ, R13, R10 ;  /* 0x0000000dff0a7225 */ /* 0x000fc800078e000a */
[----:B------:R-:W-:-:S05]  /*08c0*/  IMAD.HI.U32 R9, P0, R9, R4, R10 ;  /* 0x0000000409097227 */ /* 0x000fca000780000a */
[----:B------:R-:W-:Y:S02]  /*08d0*/  IADD3 R13, P1, PT, RZ, R9, RZ ;  /* 0x00000009ff0d7210 */ /* 0x000fe40007f3e0ff */
[----:B------:R-:W-:-:S03]  /*08e0*/  IADD3.X R9, PT, PT, RZ, RZ, RZ, P0, !PT ;  /* 0x000000ffff097210 */ /* 0x000fc600007fe4ff */
[----:B------:R-:W-:-:S04]  /*08f0*/  IMAD.WIDE.U32 R10, R13, R2, RZ ;  /* 0x000000020d0a7225 */ /* 0x000fc800078e00ff */
[----:B------:R-:W-:Y:S01]  /*0900*/  IMAD.X R9, RZ, RZ, R9, P1 ;  /* 0x000000ffff097224 */ /* 0x000fe200008e0609 */
[----:B------:R-:W-:Y:S01]  /*0910*/  IADD3 R15, P1, PT, -R10, R4, RZ ;  /* 0x000000040a0f7210 */ /* 0x000fe20007f3e1ff */
[----:B------:R-:W-:-:S03]  /*0920*/  IMAD R13, R13, R3, R11 ;  /* 0x000000030d0d7224 */ /* 0x000fc600078e020b */
[-C--:B------:R-:W-:Y:S01]  /*0930*/  ISETP.GE.U32.AND P0, PT, R15, R2.reuse, PT ;  /* 0x000000020f00720c */ /* 0x080fe20003f06070 */
[----:B------:R-:W-:-:S05]  /*0940*/  IMAD R9, R9, R2, R13 ;  /* 0x0000000209097224 */ /* 0x000fca00078e020d */
[----:B------:R-:W-:Y:S02]  /*0950*/  IADD3.X R13, PT, PT, RZ, ~R9, RZ, P1, !PT ;  /* 0x80000009ff0d7210 */ /* 0x000fe40000ffe4ff */
[----:B------:R-:W-:Y:S02]  /*0960*/  IADD3 R9, P1, PT, R15, -R2, RZ ;  /* 0x800000020f097210 */ /* 0x000fe40007f3e0ff */
[----:B------:R-:W-:-:S03]  /*0970*/  ISETP.GE.U32.AND.EX P0, PT, R13, R3, PT, P0 ;  /* 0x000000030d00720c */ /* 0x000fc60003f06100 */
[----:B------:R-:W-:Y:S01]  /*0980*/  IMAD.X R11, R13, 0x1, ~R3, P1 ;  /* 0x000000010d0b7824 */ /* 0x000fe200008e0e03 */
[----:B------:R-:W-:Y:S02]  /*0990*/  SEL R9, R9, R15, P0 ;  /* 0x0000000f09097207 */ /* 0x000fe40000000000 */
[----:B------:R-:W-:Y:S02]  /*09a0*/  ISETP.NE.U32.AND P1, PT, R7, RZ, PT ;  /* 0x000000ff0700720c */ /* 0x000fe40003f25070 */
[----:B------:R-:W-:Y:S02]  /*09b0*/  SEL R11, R11, R13, P0 ;  /* 0x0000000d0b0b7207 */ /* 0x000fe40000000000 */
[CC--:B------:R-:W-:Y:S02]  /*09c0*/  ISETP.GE.U32.AND P0, PT, R9.reuse, R2.reuse, PT ;  /* 0x000000020900720c */ /* 0x0c0fe40003f06070 */
[----:B------:R-:W-:Y:S02]  /*09d0*/  IADD3 R4, PT, PT, R9, -R2, RZ ;  /* 0x8000000209047210 */ /* 0x000fe40007ffe0ff */
[----:B------:R-:W-:-:S02]  /*09e0*/  ISETP.GE.U32.AND.EX P0, PT, R11, R3, PT, P0 ;  /* 0x000000030b00720c */ /* 0x000fc40003f06100 */
[----:B------:R-:W-:Y:S02]  /*09f0*/  ISETP.NE.AND.EX P1, PT, R6, RZ, PT, P1 ;  /* 0x000000ff0600720c */ /* 0x000fe40003f25310 */
[----:B------:R-:W-:Y:S01]  /*0a00*/  SEL R4, R4, R9, P0 ;  /* 0x0000000904047207 */ /* 0x000fe20000000000 */
[----:B------:R-:W-:-:S03]  /*0a10*/  IMAD.MOV.U32 R9, RZ, RZ, 0x0 ;  /* 0x00000000ff097424 */ /* 0x000fc600078e00ff */
[----:B------:R-:W-:Y:S01]  /*0a20*/  SEL R4, R4, 0xffffffff, P1 ;  /* 0xffffffff04047807 */ /* 0x000fe20000800000 */
[----:B------:R-:W-:Y:S06]  /*0a30*/  RET.REL.NODEC R8 `(_Z9transposePhPKhii) ;  /* 0xfffffff408707950 */ /* 0x000fec0003c3ffff */
.L_x_2:
[----:B------:R-:W-:-:S00]  /*0a40*/  BRA `(.L_x_2) ;  /* 0xfffffffc00fc7947 */ /* 0x000fc0000383ffff */
[----:B------:R-:W-:-:S00]  /*0a50*/  NOP ;  /* 0x0000000000007918 */ /* 0x000fc00000000000 */
        /* <DEDUP_REMOVED lines=10> */
.L_x_3:


//--------------------- .nv.shared.reserved.0     --------------------------
	.section	.nv.shared.reserved.0,"aw",@nobits
	.weak		__nv_reservedSMEM_offset_0_alias
	.size		__nv_reservedSMEM_offset_0_alias, 0, 64
	.other		__nv_reservedSMEM_offset_0_alias,@"STO_CUDA_RESERVED_SHARED STV_DEFAULT"
__nv_reservedSMEM_offset_0_alias:
	.zero		0
	.zero		64


//--------------------- .nv.constant0._Z9transposePhPKhii --------------------------
	.section	.nv.constant0._Z9transposePhPKhii,"a",@progbits
	.sectionflags	@""
	.align	4
.nv.constant0._Z9transposePhPKhii:
	.zero		920


//--------------------- SYMBOLS --------------------------

	.type		.nv.reservedSmem.offset0,@object
	.size		.nv.reservedSmem.offset0,0x4
